	.headerflags	@"EF_CUDA_TEXMODE_UNIFIED EF_CUDA_64BIT_ADDRESS EF_CUDA_ACCELERATORS EF_CUDA_SM90 EF_CUDA_VIRTUAL_SM(EF_CUDA_SM90)"
	.elftype	@"ET_EXEC"


//--------------------- .nv.info                  --------------------------
	.section	.nv.info,"",@"SHT_CUDA_INFO"
	.align	4


	//----- nvinfo : EIATTR_REGCOUNT
	.align		4
        /*0000*/ 	.byte	0x04, 0x2f
        /*0002*/ 	.short	(.L_3 - .L_2)
	.align		4
.L_2:
        /*0004*/ 	.word	index@(triton_poi_fused__native_batch_norm_legit_no_training_relu_74)
        /*0008*/ 	.word	0x00000030


	//----- nvinfo : EIATTR_MIN_STACK_SIZE
	.align		4
.L_3:
        /*000c*/ 	.byte	0x04, 0x12
        /*000e*/ 	.short	(.L_5 - .L_4)
	.align		4
.L_4:
        /*0010*/ 	.word	index@(triton_poi_fused__native_batch_norm_legit_no_training_relu_74)
        /*0014*/ 	.word	0x00000000


	//----- nvinfo : EIATTR_FRAME_SIZE
	.align		4
.L_5:
        /*0018*/ 	.byte	0x04, 0x11
        /*001a*/ 	.short	(.L_7 - .L_6)
	.align		4
.L_6:
        /*001c*/ 	.word	index@(triton_poi_fused__native_batch_norm_legit_no_training_relu_74)
        /*0020*/ 	.word	0x00000000


	//----- nvinfo : EIATTR_MIN_STACK_SIZE
	.align		4
.L_7:
        /*0024*/ 	.byte	0x04, 0x12
        /*0026*/ 	.short	(.L_9 - .L_8)
	.align		4
.L_8:
        /*0028*/ 	.word	index@(triton_poi_fused__native_batch_norm_legit_no_training_relu_74)
        /*002c*/ 	.word	0x00000000
.L_9:


//--------------------- .nv.info.triton_poi_fused__native_batch_norm_legit_no_training_relu_74 --------------------------
	.section	.nv.info.triton_poi_fused__native_batch_norm_legit_no_training_relu_74,"",@"SHT_CUDA_INFO"
	.sectionflags	@""
	.align	4


	//----- nvinfo : EIATTR_CUDA_API_VERSION
	.align		4
        /*0000*/ 	.byte	0x04, 0x37
        /*0002*/ 	.short	(.L_11 - .L_10)
.L_10:
        /*0004*/ 	.word	0x0000007c


	//----- nvinfo : EIATTR_KPARAM_INFO
	.align		4
.L_11:
        /*0008*/ 	.byte	0x04, 0x17
        /*000a*/ 	.short	(.L_13 - .L_12)
.L_12:
        /*000c*/ 	.word	0x00000000
        /*0010*/ 	.short	0x0006
        /*0012*/ 	.short	0x0030
        /*0014*/ 	.byte	0x00, 0xf0, 0x11, 0x00


	//----- nvinfo : EIATTR_KPARAM_INFO
	.align		4
.L_13:
        /*0018*/ 	.byte	0x04, 0x17
        /*001a*/ 	.short	(.L_15 - .L_14)
.L_14:
        /*001c*/ 	.word	0x00000000
        /*0020*/ 	.short	0x0005
        /*0022*/ 	.short	0x0028
        /*0024*/ 	.byte	0x00, 0xf4, 0x21, 0x00


	//----- nvinfo : EIATTR_KPARAM_INFO
	.align		4
.L_15:
        /*0028*/ 	.byte	0x04, 0x17
        /*002a*/ 	.short	(.L_17 - .L_16)
.L_16:
        /*002c*/ 	.word	0x00000000
        /*0030*/ 	.short	0x0004
        /*0032*/ 	.short	0x0020
        /*0034*/ 	.byte	0x00, 0xf4, 0x21, 0x00


	//----- nvinfo : EIATTR_KPARAM_INFO
	.align		4
.L_17:
        /*0038*/ 	.byte	0x04, 0x17
        /*003a*/ 	.short	(.L_19 - .L_18)
.L_18:
        /*003c*/ 	.word	0x00000000
        /*0040*/ 	.short	0x0003
        /*0042*/ 	.short	0x0018
        /*0044*/ 	.byte	0x00, 0xf4, 0x21, 0x00


	//----- nvinfo : EIATTR_KPARAM_INFO
	.align		4
.L_19:
        /*0048*/ 	.byte	0x04, 0x17
        /*004a*/ 	.short	(.L_21 - .L_20)
.L_20:
        /*004c*/ 	.word	0x00000000
        /*0050*/ 	.short	0x0002
        /*0052*/ 	.short	0x0010
        /*0054*/ 	.byte	0x00, 0xf4, 0x21, 0x00


	//----- nvinfo : EIATTR_KPARAM_INFO
	.align		4
.L_21:
        /*0058*/ 	.byte	0x04, 0x17
        /*005a*/ 	.short	(.L_23 - .L_22)
.L_22:
        /*005c*/ 	.word	0x00000000
        /*0060*/ 	.short	0x0001
        /*0062*/ 	.short	0x0008
        /*0064*/ 	.byte	0x00, 0xf4, 0x21, 0x00


	//----- nvinfo : EIATTR_KPARAM_INFO
	.align		4
.L_23:
        /*0068*/ 	.byte	0x04, 0x17
        /*006a*/ 	.short	(.L_25 - .L_24)
.L_24:
        /*006c*/ 	.word	0x00000000
        /*0070*/ 	.short	0x0000
        /*0072*/ 	.short	0x0000
        /*0074*/ 	.byte	0x00, 0xf4, 0x21, 0x00


	//----- nvinfo : EIATTR_SPARSE_MMA_MASK
	.align		4
.L_25:
        /*0078*/ 	.byte	0x03, 0x50
        /*007a*/ 	.short	0x0000


	//----- nvinfo : EIATTR_MAXREG_COUNT
	.align		4
        /*007c*/ 	.byte	0x03, 0x1b
        /*007e*/ 	.short	0x00ff


	//----- nvinfo : EIATTR_EXIT_INSTR_OFFSETS
	.align		4
        /*0080*/ 	.byte	0x04, 0x1c
        /*0082*/ 	.short	(.L_27 - .L_26)


	//   ....[0]....
.L_26:
        /*0084*/ 	.word	0x00000d90


	//   ....[1]....
        /*0088*/ 	.word	0x00000db0


	//----- nvinfo : EIATTR_REQNTID
	.align		4
.L_27:
        /*008c*/ 	.byte	0x04, 0x10
        /*008e*/ 	.short	(.L_29 - .L_28)
.L_28:
        /*0090*/ 	.word	0x00000080
        /*0094*/ 	.word	0x00000001
        /*0098*/ 	.word	0x00000001


	//----- nvinfo : EIATTR_CBANK_PARAM_SIZE
	.align		4
.L_29:
        /*009c*/ 	.byte	0x03, 0x19
        /*009e*/ 	.short	0x0034


	//----- nvinfo : EIATTR_PARAM_CBANK
	.align		4
        /*00a0*/ 	.byte	0x04, 0x0a
        /*00a2*/ 	.short	(.L_31 - .L_30)
	.align		4
.L_30:
        /*00a4*/ 	.word	index@(.nv.constant0.triton_poi_fused__native_batch_norm_legit_no_training_relu_74)
        /*00a8*/ 	.short	0x0210
        /*00aa*/ 	.short	0x0034


	//----- nvinfo : EIATTR_SW_WAR
	.align		4
.L_31:
        /*00ac*/ 	.byte	0x04, 0x36
        /*00ae*/ 	.short	(.L_33 - .L_32)
.L_32:
        /*00b0*/ 	.word	0x00000008
.L_33:


//--------------------- .nv.callgraph             --------------------------
	.section	.nv.callgraph,"",@"SHT_CUDA_CALLGRAPH"
	.align	4
	.sectionentsize	8
	.align		4
        /*0000*/ 	.word	0x00000000
	.align		4
        /*0004*/ 	.word	0xffffffff
	.align		4
        /*0008*/ 	.word	0x00000000
	.align		4
        /*000c*/ 	.word	0xfffffffe
	.align		4
        /*0010*/ 	.word	0x00000000
	.align		4
        /*0014*/ 	.word	0xfffffffd
	.align		4
        /*0018*/ 	.word	0x00000000
	.align		4
        /*001c*/ 	.word	0xfffffffc


//--------------------- .nv.constant4             --------------------------
	.section	.nv.constant4,"a",@progbits
	.align	8
	.align		8
.nv.constant4:
        /*0000*/ 	.dword	_$_str
	.align		8
        /*0008*/ 	.dword	_$_str_$_2


//--------------------- .text.triton_poi_fused__native_batch_norm_legit_no_training_relu_74 --------------------------
	.section	.text.triton_poi_fused__native_batch_norm_legit_no_training_relu_74,"ax",@progbits
	.align	128
        .global         triton_poi_fused__native_batch_norm_legit_no_training_relu_74
        .type           triton_poi_fused__native_batch_norm_legit_no_training_relu_74,@function
        .size           triton_poi_fused__native_batch_norm_legit_no_training_relu_74,(.L_x_1 - triton_poi_fused__native_batch_norm_legit_no_training_relu_74)
        .other          triton_poi_fused__native_batch_norm_legit_no_training_relu_74,@"STO_CUDA_ENTRY STV_DEFAULT"
triton_poi_fused__native_batch_norm_legit_no_training_relu_74:
.text.triton_poi_fused__native_batch_norm_legit_no_training_relu_74:
[----:B------:R-:W0:Y:S01]  /*0000*/  LDC R1, c[0x0][0x28] ;  /* 0x00000a00ff017b82 */ /* 0x000e220000000800 */
[----:B------:R-:W1:Y:S07]  /*0010*/  S2R R0, SR_TID.X ;  /* 0x0000000000007919 */ /* 0x000e6e0000002100 */
[----:B------:R-:W2:Y:S01]  /*0020*/  LDC.64 R4, c[0x0][0x220] ;  /* 0x00008800ff047b82 */ /* 0x000ea20000000a00 */
[----:B------:R-:W-:Y:S01]  /*0030*/  HFMA2.MMA R42, -RZ, RZ, 0, 0 ;  /* 0x00000000ff2a7435 */ /* 0x000fe200000001ff */
[----:B------:R-:W-:Y:S01]  /*0040*/  ULDC.64 UR4, c[0x0][0x208] ;  /* 0x0000820000047ab9 */ /* 0x000fe20000000a00 */
[----:B------:R-:W3:Y:S01]  /*0050*/  S2R R3, SR_CTAID.X ;  /* 0x0000000000037919 */ /* 0x000ee20000002500 */
[----:B------:R-:W-:-:S02]  /*0060*/  MOV R38, RZ ;  /* 0x000000ff00267202 */ /* 0x000fc40000000f00 */
[----:B------:R-:W-:Y:S02]  /*0070*/  CS2R R36, SRZ ;  /* 0x0000000000247805 */ /* 0x000fe4000001ff00 */
[----:B------:R-:W-:Y:S02]  /*0080*/  CS2R R24, SRZ ;  /* 0x0000000000187805 */ /* 0x000fe4000001ff00 */
[----:B------:R-:W-:Y:S02]  /*0090*/  CS2R R34, SRZ ;  /* 0x0000000000227805 */ /* 0x000fe4000001ff00 */
[----:B------:R-:W-:Y:S01]  /*00a0*/  CS2R R32, SRZ ;  /* 0x0000000000207805 */ /* 0x000fe2000001ff00 */
[----:B------:R-:W4:Y:S08]  /*00b0*/  LDC.64 R30, c[0x0][0x218] ;  /* 0x00008600ff1e7b82 */ /* 0x000f300000000a00 */
[----:B------:R-:W5:Y:S08]  /*00c0*/  LDC.64 R28, c[0x0][0x228] ;  /* 0x00008a00ff1c7b82 */ /* 0x000f700000000a00 */
[----:B------:R-:W4:Y:S01]  /*00d0*/  LDC.64 R16, c[0x0][0x230] ;  /* 0x00008c00ff107b82 */ /* 0x000f220000000a00 */
[----:B-1----:R-:W-:-:S07]  /*00e0*/  SHF.L.U32 R0, R0, 0x2, RZ ;  /* 0x0000000200007819 */ /* 0x002fce00000006ff */
[----:B------:R-:W1:Y:S01]  /*00f0*/  LDC.64 R26, c[0x0][0x210] ;  /* 0x00008400ff1a7b82 */ /* 0x000e620000000a00 */
[----:B---3--:R-:W-:Y:S02]  /*0100*/  SHF.R.S32.HI R7, RZ, 0x15, R3 ;  /* 0x00000015ff077819 */ /* 0x008fe40000011403 */
[----:B------:R-:W-:Y:S02]  /*0110*/  LOP3.LUT R0, R0, 0x1fc, RZ, 0xc0, !PT ;  /* 0x000001fc00007812 */ /* 0x000fe400078ec0ff */
[----:B------:R-:W-:Y:S02]  /*0120*/  SGXT R7, R7, 0x1 ;  /* 0x000000010707781a */ /* 0x000fe40000000200 */
[----:B------:R-:W-:-:S04]  /*0130*/  LEA R0, R3, R0, 0xa ;  /* 0x0000000003007211 */ /* 0x000fc800078e50ff */
[----:B------:R-:W-:Y:S02]  /*0140*/  LEA.HI R2, R7, R0, RZ, 0x8 ;  /* 0x0000000007027211 */ /* 0x000fe400078f40ff */
[----:B------:R-:W-:Y:S02]  /*0150*/  ISETP.GE.AND P1, PT, R0, 0x49800, PT ;  /* 0x000498000000780c */ /* 0x000fe40003f26270 */
[----:B------:R-:W-:-:S05]  /*0160*/  SHF.R.S32.HI R2, RZ, 0x8, R2 ;  /* 0x00000008ff027819 */ /* 0x000fca0000011402 */
[----:B------:R-:W-:-:S05]  /*0170*/  IMAD.HI R3, R2, 0x6f74ae27, RZ ;  /* 0x6f74ae2702037827 */ /* 0x000fca00078e02ff */
[----:B------:R-:W-:-:S04]  /*0180*/  SHF.R.U32.HI R6, RZ, 0x1f, R3 ;  /* 0x0000001fff067819 */ /* 0x000fc80000011603 */
[----:B------:R-:W-:-:S05]  /*0190*/  LEA.HI.SX32 R41, R3, R6, 0x19 ;  /* 0x0000000603297211 */ /* 0x000fca00078fcaff */
[----:B------:R-:W-:-:S04]  /*01a0*/  IMAD R41, R41, -0x126, R2 ;  /* 0xfffffeda29297824 */ /* 0x000fc800078e0202 */
[----:B--2---:R-:W-:-:S05]  /*01b0*/  IMAD.WIDE R2, R41, 0x4, R4 ;  /* 0x0000000429027825 */ /* 0x004fca00078e0204 */
[----:B------:R-:W2:Y:S04]  /*01c0*/  @!P1 LDG.E.EL R42, desc[UR4][R2.64] ;  /* 0x00000004022a9981 */ /* 0x000ea8000c2e1900 */
[----:B------:R-:W3:Y:S01]  /*01d0*/  @!P1 LDG.E.EL R38, desc[UR4][R2.64] ;  /* 0x0000000402269981 */ /* 0x000ee2000c2e1900 */
[----:B------:R-:W-:-:S03]  /*01e0*/  IADD3 R6, R0, 0x200, RZ ;  /* 0x0000020000067810 */ /* 0x000fc60007ffe0ff */
[----:B------:R-:W3:Y:S04]  /*01f0*/  @!P1 LDG.E.EL R36, desc[UR4][R2.64] ;  /* 0x0000000402249981 */ /* 0x000ee8000c2e1900 */
[----:B------:R1:W3:Y:S01]  /*0200*/  @!P1 LDG.E.EL R25, desc[UR4][R2.64] ;  /* 0x0000000402199981 */ /* 0x0002e2000c2e1900 */
[----:B------:R-:W-:-:S04]  /*0210*/  LEA.HI R7, R7, R6, RZ, 0x8 ;  /* 0x0000000607077211 */ /* 0x000fc800078f40ff */
[----:B------:R-:W-:-:S05]  /*0220*/  SHF.R.S32.HI R7, RZ, 0x8, R7 ;  /* 0x00000008ff077819 */ /* 0x000fca0000011407 */
[----:B------:R-:W-:-:S05]  /*0230*/  IMAD.HI R8, R7, 0x6f74ae27, RZ ;  /* 0x6f74ae2707087827 */ /* 0x000fca00078e02ff */
[----:B------:R-:W-:Y:S02]  /*0240*/  SHF.R.U32.HI R9, RZ, 0x1f, R8 ;  /* 0x0000001fff097819 */ /* 0x000fe40000011608 */
[----:B------:R-:W-:Y:S02]  /*0250*/  ISETP.GE.AND P0, PT, R6, 0x49800, PT ;  /* 0x000498000600780c */ /* 0x000fe40003f06270 */
[----:B------:R-:W-:-:S05]  /*0260*/  LEA.HI.SX32 R8, R8, R9, 0x19 ;  /* 0x0000000908087211 */ /* 0x000fca00078fcaff */
[----:B------:R-:W-:-:S04]  /*0270*/  IMAD R39, R8, -0x126, R7 ;  /* 0xfffffeda08277824 */ /* 0x000fc800078e0207 */
[----:B------:R-:W-:-:S05]  /*0280*/  IMAD.WIDE R4, R39, 0x4, R4 ;  /* 0x0000000427047825 */ /* 0x000fca00078e0204 */
[----:B------:R-:W3:Y:S04]  /*0290*/  @!P0 LDG.E.EL R34, desc[UR4][R4.64] ;  /* 0x0000000404228981 */ /* 0x000ee8000c2e1900 */
[----:B------:R-:W3:Y:S04]  /*02a0*/  @!P0 LDG.E.EL R35, desc[UR4][R4.64] ;  /* 0x0000000404238981 */ /* 0x000ee8000c2e1900 */
[----:B------:R-:W3:Y:S04]  /*02b0*/  @!P0 LDG.E.EL R33, desc[UR4][R4.64] ;  /* 0x0000000404218981 */ /* 0x000ee8000c2e1900 */
[----:B------:R5:W3:Y:S01]  /*02c0*/  @!P0 LDG.E.EL R32, desc[UR4][R4.64] ;  /* 0x0000000404208981 */ /* 0x000ae2000c2e1900 */
[----:B-1----:R-:W-:Y:S01]  /*02d0*/  CS2R R2, SRZ ;  /* 0x0000000000027805 */ /* 0x002fe2000001ff00 */
[----:B----4-:R-:W-:Y:S01]  /*02e0*/  IMAD.WIDE R10, R41, 0x4, R30 ;  /* 0x00000004290a7825 */ /* 0x010fe200078e021e */
[----:B------:R-:W-:-:S02]  /*02f0*/  CS2R R8, SRZ ;  /* 0x0000000000087805 */ /* 0x000fc4000001ff00 */
[----:B------:R-:W-:Y:S02]  /*0300*/  CS2R R20, SRZ ;  /* 0x0000000000147805 */ /* 0x000fe4000001ff00 */
[----:B------:R-:W4:Y:S01]  /*0310*/  @!P1 LDG.E.EL R37, desc[UR4][R10.64] ;  /* 0x000000040a259981 */ /* 0x000f22000c2e1900 */
[----:B0----5:R-:W-:-:S03]  /*0320*/  CS2R R4, SRZ ;  /* 0x0000000000047805 */ /* 0x021fc6000001ff00 */
[----:B------:R-:W5:Y:S01]  /*0330*/  @!P1 LDG.E.EL R2, desc[UR4][R10.64] ;  /* 0x000000040a029981 */ /* 0x000f62000c2e1900 */
[----:B------:R-:W-:-:S03]  /*0340*/  IMAD.WIDE R18, R41, 0x4, R28 ;  /* 0x0000000429127825 */ /* 0x000fc600078e021c */
[----:B------:R-:W4:Y:S04]  /*0350*/  @!P1 LDG.E.EL R3, desc[UR4][R10.64] ;  /* 0x000000040a039981 */ /* 0x000f28000c2e1900 */
[----:B------:R0:W4:Y:S01]  /*0360*/  @!P1 LDG.E.EL R4, desc[UR4][R10.64] ;  /* 0x000000040a049981 */ /* 0x000122000c2e1900 */
[----:B------:R-:W-:-:S03]  /*0370*/  CS2R R6, SRZ ;  /* 0x0000000000067805 */ /* 0x000fc6000001ff00 */
[----:B------:R-:W4:Y:S01]  /*0380*/  @!P1 LDG.E.EL R9, desc[UR4][R18.64] ;  /* 0x0000000412099981 */ /* 0x000f22000c2e1900 */
[----:B------:R-:W-:-:S03]  /*0390*/  IMAD.WIDE R30, R39, 0x4, R30 ;  /* 0x00000004271e7825 */ /* 0x000fc600078e021e */
[----:B------:R-:W4:Y:S01]  /*03a0*/  @!P1 LDG.E.EL R20, desc[UR4][R18.64] ;  /* 0x0000000412149981 */ /* 0x000f22000c2e1900 */
[----:B0-----:R-:W-:Y:S02]  /*03b0*/  CS2R R10, SRZ ;  /* 0x00000000000a7805 */ /* 0x001fe4000001ff00 */
[----:B------:R-:W-:Y:S01]  /*03c0*/  CS2R R22, SRZ ;  /* 0x0000000000167805 */ /* 0x000fe2000001ff00 */
[----:B------:R-:W-:Y:S01]  /*03d0*/  IMAD.WIDE R28, R39, 0x4, R28 ;  /* 0x00000004271c7825 */ /* 0x000fe200078e021c */
[----:B------:R-:W4:Y:S04]  /*03e0*/  @!P0 LDG.E.EL R5, desc[UR4][R30.64] ;  /* 0x000000041e058981 */ /* 0x000f28000c2e1900 */
[----:B------:R-:W4:Y:S04]  /*03f0*/  @!P1 LDG.E.EL R10, desc[UR4][R18.64] ;  /* 0x00000004120a9981 */ /* 0x000f28000c2e1900 */
[----:B------:R-:W4:Y:S04]  /*0400*/  @!P1 LDG.E.EL R11, desc[UR4][R18.64] ;  /* 0x00000004120b9981 */ /* 0x000f28000c2e1900 */
[----:B------:R-:W4:Y:S04]  /*0410*/  @!P0 LDG.E.EL R6, desc[UR4][R30.64] ;  /* 0x000000041e068981 */ /* 0x000f28000c2e1900 */
[----:B------:R-:W4:Y:S04]  /*0420*/  @!P0 LDG.E.EL R7, desc[UR4][R30.64] ;  /* 0x000000041e078981 */ /* 0x000f28000c2e1900 */
[----:B------:R0:W4:Y:S04]  /*0430*/  @!P0 LDG.E.EL R8, desc[UR4][R30.64] ;  /* 0x000000041e088981 */ /* 0x000128000c2e1900 */
[----:B------:R-:W4:Y:S04]  /*0440*/  @!P0 LDG.E.EL R21, desc[UR4][R28.64] ;  /* 0x000000041c158981 */ /* 0x000f28000c2e1900 */
[----:B------:R-:W4:Y:S01]  /*0450*/  @!P0 LDG.E.EL R22, desc[UR4][R28.64] ;  /* 0x000000041c168981 */ /* 0x000f22000c2e1900 */
[----:B0-----:R-:W-:-:S03]  /*0460*/  IMAD.WIDE R30, R41, 0x4, R16 ;  /* 0x00000004291e7825 */ /* 0x001fc600078e0210 */
[----:B------:R-:W4:Y:S01]  /*0470*/  @!P0 LDG.E.EL R23, desc[UR4][R28.64] ;  /* 0x000000041c178981 */ /* 0x000f22000c2e1900 */
[----:B------:R-:W-:-:S03]  /*0480*/  IMAD.WIDE R16, R39, 0x4, R16 ;  /* 0x0000000427107825 */ /* 0x000fc600078e0210 */
[----:B------:R0:W4:Y:S02]  /*0490*/  @!P0 LDG.E.EL R24, desc[UR4][R28.64] ;  /* 0x000000041c188981 */ /* 0x000124000c2e1900 */
[----:B0-----:R-:W-:-:S06]  /*04a0*/  CS2R R28, SRZ ;  /* 0x00000000001c7805 */ /* 0x001fcc000001ff00 */
[----:B------:R-:W4:Y:S04]  /*04b0*/  @!P0 LDG.E.EL R28, desc[UR4][R16.64] ;  /* 0x00000004101c8981 */ /* 0x000f28000c2e1900 */
[----:B------:R-:W4:Y:S01]  /*04c0*/  @!P0 LDG.E.EL R29, desc[UR4][R16.64] ;  /* 0x00000004101d8981 */ /* 0x000f22000c2e1900 */
[----:B------:R-:W-:-:S06]  /*04d0*/  CS2R R40, SRZ ;  /* 0x0000000000287805 */ /* 0x000fcc000001ff00 */
[----:B------:R-:W4:Y:S04]  /*04e0*/  @!P1 LDG.E.EL R40, desc[UR4][R30.64] ;  /* 0x000000041e289981 */ /* 0x000f28000c2e1900 */
[----:B------:R-:W4:Y:S01]  /*04f0*/  @!P1 LDG.E.EL R41, desc[UR4][R30.64] ;  /* 0x000000041e299981 */ /* 0x000f22000c2e1900 */
[----:B------:R-:W-:Y:S02]  /*0500*/  CS2R R12, SRZ ;  /* 0x00000000000c7805 */ /* 0x000fe4000001ff00 */
[----:B------:R-:W-:Y:S01]  /*0510*/  CS2R R14, SRZ ;  /* 0x00000000000e7805 */ /* 0x000fe2000001ff00 */
[----:B------:R-:W-:-:S05]  /*0520*/  IMAD.WIDE R26, R0, 0x4, R26 ;  /* 0x00000004001a7825 */ /* 0x000fca00078e021a */
[----:B------:R-:W4:Y:S01]  /*0530*/  @!P1 LDG.E.128 R12, desc[UR4][R26.64] ;  /* 0x000000041a0c9981 */ /* 0x000f22000c1e1d00 */
[----:B--2---:R-:W-:-:S04]  /*0540*/  FADD R44, R42, 9.9999997473787516356e-06 ;  /* 0x3727c5ac2a2c7421 */ /* 0x004fc80000000000 */
[----:B------:R-:W0:Y:S01]  /*0550*/  MUFU.SQRT R18, R44 ;  /* 0x0000002c00127308 */ /* 0x000e220000002000 */
[----:B---3--:R-:W-:Y:S01]  /*0560*/  FADD R19, R38, 9.9999997473787516356e-06 ;  /* 0x3727c5ac26137421 */ /* 0x008fe20000000000 */
[----:B------:R-:W-:Y:S01]  /*0570*/  CS2R R38, SRZ ;  /* 0x0000000000267805 */ /* 0x000fe2000001ff00 */
[----:B------:R-:W-:-:S05]  /*0580*/  FADD R36, R36, 9.9999997473787516356e-06 ;  /* 0x3727c5ac24247421 */ /* 0x000fca0000000000 */
[----:B------:R-:W1:Y:S01]  /*0590*/  MUFU.SQRT R19, R19 ;  /* 0x0000001300137308 */ /* 0x000e620000002000 */
[----:B------:R-:W-:Y:S01]  /*05a0*/  FADD R25, R25, 9.9999997473787516356e-06 ;  /* 0x3727c5ac19197421 */ /* 0x000fe20000000000 */
[----:B------:R-:W2:Y:S04]  /*05b0*/  @!P0 LDG.E.EL R38, desc[UR4][R16.64] ;  /* 0x0000000410268981 */ /* 0x000ea8000c2e1900 */
[----:B------:R3:W2:Y:S01]  /*05c0*/  @!P0 LDG.E.EL R39, desc[UR4][R16.64] ;  /* 0x0000000410278981 */ /* 0x0006a2000c2e1900 */
[C---:B0-----:R-:W-:Y:S01]  /*05d0*/  FSETP.GT.AND P3, PT, R18.reuse, 8.50705917302346158658e+37, PT ;  /* 0x7e8000001200780b */ /* 0x041fe20003f64000 */
[----:B------:R0:W0:Y:S01]  /*05e0*/  MUFU.SQRT R44, R25 ;  /* 0x00000019002c7308 */ /* 0x0000220000002000 */
[----:B------:R-:W-:Y:S01]  /*05f0*/  FSETP.GEU.AND P6, PT, R18, 1.175494350822287508e-38, PT ;  /* 0x008000001200780b */ /* 0x000fe20003fce000 */
[----:B---3--:R-:W-:-:S06]  /*0600*/  HFMA2.MMA R16, -RZ, RZ, 1.625, 0 ;  /* 0x3e800000ff107435 */ /* 0x008fcc00000001ff */
[----:B------:R-:W3:Y:S01]  /*0610*/  MUFU.SQRT R36, R36 ;  /* 0x0000002400247308 */ /* 0x000ee20000002000 */
[----:B-1----:R-:W-:-:S03]  /*0620*/  FSETP.GT.AND P5, PT, R19, 8.50705917302346158658e+37, PT ;  /* 0x7e8000001300780b */ /* 0x002fc60003fa4000 */
[----:B------:R-:W-:Y:S01]  /*0630*/  @P3 FMUL R18, R18, 0.25 ;  /* 0x3e80000012123820 */ /* 0x000fe20000400000 */
[----:B------:R-:W-:Y:S02]  /*0640*/  FSETP.GEU.AND P2, PT, R19, 1.175494350822287508e-38, PT ;  /* 0x008000001300780b */ /* 0x000fe40003f4e000 */
[----:B0-----:R-:W-:Y:S01]  /*0650*/  FSEL R25, R16, 1, P3 ;  /* 0x3f80000010197808 */ /* 0x001fe20001800000 */
[----:B------:R-:W-:Y:S01]  /*0660*/  @!P6 FMUL R18, R18, 16777216 ;  /* 0x4b8000001212e820 */ /* 0x000fe20000400000 */
[----:B------:R-:W-:-:S03]  /*0670*/  FSETP.GT.AND P4, PT, R44, 8.50705917302346158658e+37, PT ;  /* 0x7e8000002c00780b */ /* 0x000fc60003f84000 */
[----:B------:R-:W-:Y:S01]  /*0680*/  @!P6 FMUL R25, R25, 16777216 ;  /* 0x4b8000001919e820 */ /* 0x000fe20000400000 */
[----:B---3--:R-:W-:Y:S01]  /*0690*/  FSETP.GT.AND P6, PT, R36, 8.50705917302346158658e+37, PT ;  /* 0x7e8000002400780b */ /* 0x008fe20003fc4000 */
[----:B------:R-:W-:Y:S01]  /*06a0*/  @P5 FMUL R19, R19, 0.25 ;  /* 0x3e80000013135820 */ /* 0x000fe20000400000 */
[----:B------:R-:W-:Y:S02]  /*06b0*/  FSEL R45, R16, 1, P5 ;  /* 0x3f800000102d7808 */ /* 0x000fe40002800000 */
[----:B------:R-:W-:Y:S02]  /*06c0*/  FSETP.GEU.AND P3, PT, R44, 1.175494350822287508e-38, PT ;  /* 0x008000002c00780b */ /* 0x000fe40003f6e000 */
[----:B------:R-:W-:Y:S02]  /*06d0*/  FSETP.GEU.AND P5, PT, R36, 1.175494350822287508e-38, PT ;  /* 0x008000002400780b */ /* 0x000fe40003fae000 */
[----:B------:R-:W-:Y:S01]  /*06e0*/  CS2R R42, SRZ ;  /* 0x00000000002a7805 */ /* 0x000fe2000001ff00 */
[----:B------:R-:W-:Y:S01]  /*06f0*/  @!P2 FMUL R19, R19, 16777216 ;  /* 0x4b8000001313a820 */ /* 0x000fe20000400000 */
[----:B------:R-:W0:Y:S01]  /*0700*/  MUFU.RCP R18, R18 ;  /* 0x0000001200127308 */ /* 0x000e220000001000 */
[----:B------:R-:W-:-:S03]  /*0710*/  @P4 FMUL R44, R44, 0.25 ;  /* 0x3e8000002c2c4820 */ /* 0x000fc60000400000 */
[----:B------:R-:W3:Y:S01]  /*0720*/  @!P1 LDG.E.EL R42, desc[UR4][R30.64] ;  /* 0x000000041e2a9981 */ /* 0x000ee2000c2e1900 */
[----:B------:R-:W-:-:S03]  /*0730*/  @P6 FMUL R36, R36, 0.25 ;  /* 0x3e80000024246820 */ /* 0x000fc60000400000 */
[----:B------:R1:W2:Y:S01]  /*0740*/  @!P1 LDG.E.EL R43, desc[UR4][R30.64] ;  /* 0x000000041e2b9981 */ /* 0x0002a2000c2e1900 */
[----:B------:R-:W-:Y:S01]  /*0750*/  FADD R34, R34, 9.9999997473787516356e-06 ;  /* 0x3727c5ac22227421 */ /* 0x000fe20000000000 */
[----:B------:R-:W-:Y:S01]  /*0760*/  @!P3 FMUL R44, R44, 16777216 ;  /* 0x4b8000002c2cb820 */ /* 0x000fe20000400000 */
[----:B------:R-:W-:Y:S01]  /*0770*/  @!P5 FMUL R36, R36, 16777216 ;  /* 0x4b8000002424d820 */ /* 0x000fe20000400000 */
[----:B-1----:R1:W0:Y:S01]  /*0780*/  MUFU.RCP R30, R19 ;  /* 0x00000013001e7308 */ /* 0x0022220000001000 */
[----:B------:R-:W-:Y:S01]  /*0790*/  @!P2 FMUL R45, R45, 16777216 ;  /* 0x4b8000002d2da820 */ /* 0x000fe20000400000 */
[----:B------:R-:W-:-:S06]  /*07a0*/  FADD R35, R35, 9.9999997473787516356e-06 ;  /* 0x3727c5ac23237421 */ /* 0x000fcc0000000000 */
[----:B------:R0:W-:Y:S01]  /*07b0*/  MUFU.SQRT R17, R34 ;  /* 0x0000002200117308 */ /* 0x0001e20000002000 */
[----:B-1----:R-:W-:-:S07]  /*07c0*/  FSEL R19, R16, 1, P4 ;  /* 0x3f80000010137808 */ /* 0x002fce0002000000 */
[----:B------:R-:W1:Y:S01]  /*07d0*/  MUFU.RCP R31, R44 ;  /* 0x0000002c001f7308 */ /* 0x000e620000001000 */
[----:B0-----:R-:W-:Y:S01]  /*07e0*/  FMUL R25, R18, R25 ;  /* 0x0000001912197220 */ /* 0x001fe20000400000 */
[----:B------:R-:W-:-:S06]  /*07f0*/  FMUL R30, R30, R45 ;  /* 0x0000002d1e1e7220 */ /* 0x000fcc0000400000 */
[----:B------:R-:W0:Y:S01]  /*0800*/  MUFU.RCP R36, R36 ;  /* 0x0000002400247308 */ /* 0x000e220000001000 */
[----:B------:R-:W-:Y:S01]  /*0810*/  FSEL R45, R16, 1, P6 ;  /* 0x3f800000102d7808 */ /* 0x000fe20003000000 */
[----:B------:R-:W-:-:S06]  /*0820*/  @!P3 FMUL R19, R19, 16777216 ;  /* 0x4b8000001313b820 */ /* 0x000fcc0000400000 */
[----:B------:R-:W5:Y:S01]  /*0830*/  MUFU.SQRT R18, R35 ;  /* 0x0000002300127308 */ /* 0x000f620000002000 */
[----:B------:R-:W-:Y:S01]  /*0840*/  @!P5 FMUL R45, R45, 16777216 ;  /* 0x4b8000002d2dd820 */ /* 0x000fe20000400000 */
[----:B------:R-:W-:Y:S01]  /*0850*/  FADD R34, R33, 9.9999997473787516356e-06 ;  /* 0x3727c5ac21227421 */ /* 0x000fe20000000000 */
[----:B-1----:R-:W-:Y:S01]  /*0860*/  FMUL R31, R31, R19 ;  /* 0x000000131f1f7220 */ /* 0x002fe20000400000 */
[C---:B------:R-:W-:Y:S01]  /*0870*/  FSETP.GT.AND P3, PT, R17.reuse, 8.50705917302346158658e+37, PT ;  /* 0x7e8000001100780b */ /* 0x040fe20003f64000 */
[----:B------:R-:W-:Y:S01]  /*0880*/  FADD R19, R32, 9.9999997473787516356e-06 ;  /* 0x3727c5ac20137421 */ /* 0x000fe20000000000 */
[----:B0-----:R-:W-:Y:S01]  /*0890*/  FMUL R32, R36, R45 ;  /* 0x0000002d24207220 */ /* 0x001fe20000400000 */
[----:B------:R-:W-:Y:S01]  /*08a0*/  FSETP.GEU.AND P6, PT, R17, 1.175494350822287508e-38, PT ;  /* 0x008000001100780b */ /* 0x000fe20003fce000 */
[----:B------:R-:W0:Y:S01]  /*08b0*/  MUFU.SQRT R36, R34 ;  /* 0x0000002200247308 */ /* 0x000e220000002000 */
[----:B------:R-:W-:Y:S02]  /*08c0*/  FSEL R33, R16, 1, P3 ;  /* 0x3f80000010217808 */ /* 0x000fe40001800000 */
[----:B-----5:R-:W-:-:S06]  /*08d0*/  FSETP.GT.AND P5, PT, R18, 8.50705917302346158658e+37, PT ;  /* 0x7e8000001200780b */ /* 0x020fcc0003fa4000 */
[----:B------:R-:W-:Y:S01]  /*08e0*/  @P3 FMUL R17, R17, 0.25 ;  /* 0x3e80000011113820 */ /* 0x000fe20000400000 */
[----:B------:R-:W1:Y:S03]  /*08f0*/  MUFU.SQRT R19, R19 ;  /* 0x0000001300137308 */ /* 0x000e660000002000 */
[----:B------:R-:W-:Y:S01]  /*0900*/  @!P6 FMUL R17, R17, 16777216 ;  /* 0x4b8000001111e820 */ /* 0x000fe20000400000 */
[----:B------:R-:W-:Y:S01]  /*0910*/  @!P6 FMUL R33, R33, 16777216 ;  /* 0x4b8000002121e820 */ /* 0x000fe20000400000 */
[----:B0-----:R-:W-:Y:S02]  /*0920*/  FSETP.GT.AND P6, PT, R36, 8.50705917302346158658e+37, PT ;  /* 0x7e8000002400780b */ /* 0x001fe40003fc4000 */
[C---:B------:R-:W-:Y:S01]  /*0930*/  FSETP.GEU.AND P2, PT, R18.reuse, 1.175494350822287508e-38, PT ;  /* 0x008000001200780b */ /* 0x040fe20003f4e000 */
[----:B------:R-:W-:Y:S01]  /*0940*/  @P5 FMUL R18, R18, 0.25 ;  /* 0x3e80000012125820 */ /* 0x000fe20000400000 */
[----:B------:R-:W-:-:S02]  /*0950*/  FSEL R34, R16, 1, P5 ;  /* 0x3f80000010227808 */ /* 0x000fc40002800000 */
[----:B------:R-:W-:Y:S02]  /*0960*/  FSETP.GEU.AND P5, PT, R36, 1.175494350822287508e-38, PT ;  /* 0x008000002400780b */ /* 0x000fe40003fae000 */
[----:B-1----:R-:W-:-:S05]  /*0970*/  FSETP.GT.AND P4, PT, R19, 8.50705917302346158658e+37, PT ;  /* 0x7e8000001300780b */ /* 0x002fca0003f84000 */
[----:B------:R-:W-:Y:S01]  /*0980*/  @P6 FMUL R36, R36, 0.25 ;  /* 0x3e80000024246820 */ /* 0x000fe20000400000 */
[----:B------:R-:W-:Y:S01]  /*0990*/  FSETP.GEU.AND P3, PT, R19, 1.175494350822287508e-38, PT ;  /* 0x008000001300780b */ /* 0x000fe20003f6e000 */
[----:B------:R0:W1:Y:S04]  /*09a0*/  MUFU.RCP R44, R17 ;  /* 0x00000011002c7308 */ /* 0x0000680000001000 */
[----:B------:R-:W-:-:S06]  /*09b0*/  @!P5 FMUL R36, R36, 16777216 ;  /* 0x4b8000002424d820 */ /* 0x000fcc0000400000 */
[----:B------:R-:W5:Y:S01]  /*09c0*/  MUFU.RCP R36, R36 ;  /* 0x0000002400247308 */ /* 0x000f620000001000 */
[----:B0-----:R-:W-:Y:S01]  /*09d0*/  FSEL R17, R16, 1, P6 ;  /* 0x3f80000010117808 */ /* 0x001fe20003000000 */
[----:B------:R-:W-:Y:S01]  /*09e0*/  @P4 FMUL R19, R19, 0.25 ;  /* 0x3e80000013134820 */ /* 0x000fe20000400000 */
[----:B------:R-:W-:-:S03]  /*09f0*/  @!P2 FMUL R18, R18, 16777216 ;  /* 0x4b8000001212a820 */ /* 0x000fc60000400000 */
[----:B------:R-:W-:Y:S01]  /*0a00*/  @!P3 FMUL R19, R19, 16777216 ;  /* 0x4b8000001313b820 */ /* 0x000fe20000400000 */
[----:B------:R-:W-:Y:S01]  /*0a10*/  @!P5 FMUL R17, R17, 16777216 ;  /* 0x4b8000001111d820 */ /* 0x000fe20000400000 */
[----:B-1----:R-:W-:Y:S01]  /*0a20*/  FMUL R33, R44, R33 ;  /* 0x000000212c217220 */ /* 0x002fe20000400000 */
[----:B------:R-:W-:Y:S01]  /*0a30*/  MUFU.RCP R45, R18 ;  /* 0x00000012002d7308 */ /* 0x000fe20000001000 */
[----:B------:R-:W-:Y:S01]  /*0a40*/  FSEL R44, R16, 1, P4 ;  /* 0x3f800000102c7808 */ /* 0x000fe20002000000 */
[----:B-----5:R-:W-:Y:S01]  /*0a50*/  FMUL R36, R36, R17 ;  /* 0x0000001124247220 */ /* 0x020fe20000400000 */
[----:B------:R-:W-:-:S05]  /*0a60*/  CS2R R16, SRZ ;  /* 0x0000000000107805 */ /* 0x000fca000001ff00 */
[----:B------:R0:W1:Y:S02]  /*0a70*/  MUFU.RCP R35, R19 ;  /* 0x0000001300237308 */ /* 0x0000640000001000 */
[----:B0-----:R-:W-:-:S06]  /*0a80*/  CS2R R18, SRZ ;  /* 0x0000000000127805 */ /* 0x001fcc000001ff00 */
[----:B------:R-:W5:Y:S01]  /*0a90*/  @!P0 LDG.E.128 R16, desc[UR4][R26.64+0x800] ;  /* 0x000800041a108981 */ /* 0x000f62000c1e1d00 */
[----:B------:R-:W-:-:S04]  /*0aa0*/  @!P3 FMUL R44, R44, 16777216 ;  /* 0x4b8000002c2cb820 */ /* 0x000fc80000400000 */
[----:B-1----:R-:W-:Y:S01]  /*0ab0*/  FMUL R35, R35, R44 ;  /* 0x0000002c23237220 */ /* 0x002fe20000400000 */
[----:B----4-:R-:W-:Y:S01]  /*0ac0*/  FADD R44, -R37, R12 ;  /* 0x0000000c252c7221 */ /* 0x010fe20000000100 */
[----:B------:R-:W-:Y:S02]  /*0ad0*/  FADD R37, -R2, R13 ;  /* 0x0000000d02257221 */ /* 0x000fe40000000100 */
[----:B------:R-:W0:Y:S01]  /*0ae0*/  LDC.64 R12, c[0x0][0x238] ;  /* 0x00008e00ff0c7b82 */ /* 0x000e220000000a00 */
[----:B------:R-:W-:Y:S01]  /*0af0*/  FADD R14, -R3, R14 ;  /* 0x0000000e030e7221 */ /* 0x000fe20000000100 */
[----:B------:R-:W-:Y:S01]  /*0b00*/  FADD R15, -R4, R15 ;  /* 0x0000000f040f7221 */ /* 0x000fe20000000100 */
[----:B------:R-:W-:Y:S01]  /*0b10*/  FMUL R25, R25, R44 ;  /* 0x0000002c19197220 */ /* 0x000fe20000400000 */
[----:B------:R-:W-:Y:S01]  /*0b20*/  FMUL R30, R30, R37 ;  /* 0x000000251e1e7220 */ /* 0x000fe20000400000 */
[----:B------:R-:W-:Y:S01]  /*0b30*/  FMUL R31, R31, R14 ;  /* 0x0000000e1f1f7220 */ /* 0x000fe20000400000 */
[----:B------:R-:W-:Y:S01]  /*0b40*/  FMUL R32, R32, R15 ;  /* 0x0000000f20207220 */ /* 0x000fe20000400000 */
[----:B------:R-:W-:Y:S01]  /*0b50*/  @!P2 FMUL R34, R34, 16777216 ;  /* 0x4b8000002222a820 */ /* 0x000fe20000400000 */
[----:B------:R-:W-:Y:S01]  /*0b60*/  FFMA R9, R25, R9, R40 ;  /* 0x0000000919097223 */ /* 0x000fe20000000028 */
[----:B------:R-:W-:-:S02]  /*0b70*/  FFMA R10, R30, R10, R41 ;  /* 0x0000000a1e0a7223 */ /* 0x000fc40000000029 */
[----:B------:R-:W-:Y:S02]  /*0b80*/  FMUL R34, R45, R34 ;  /* 0x000000222d227220 */ /* 0x000fe40000400000 */
[C---:B------:R-:W-:Y:S02]  /*0b90*/  FSETP.GEU.AND P5, PT, R9.reuse, RZ, PT ;  /* 0x000000ff0900720b */ /* 0x040fe40003fae000 */
[----:B------:R-:W-:Y:S02]  /*0ba0*/  FSETP.GEU.AND P4, PT, R10, RZ, PT ;  /* 0x000000ff0a00720b */ /* 0x000fe40003f8e000 */
[----:B------:R-:W-:Y:S01]  /*0bb0*/  SEL R4, R9, RZ, P5 ;  /* 0x000000ff09047207 */ /* 0x000fe20002800000 */
[----:B0-----:R-:W-:-:S04]  /*0bc0*/  IMAD.WIDE R12, R0, 0x4, R12 ;  /* 0x00000004000c7825 */ /* 0x001fc800078e020c */
[----:B---3--:R-:W-:Y:S01]  /*0bd0*/  FFMA R11, R31, R11, R42 ;  /* 0x0000000b1f0b7223 */ /* 0x008fe2000000002a */
[----:B--2---:R-:W-:-:S04]  /*0be0*/  FFMA R20, R32, R20, R43 ;  /* 0x0000001420147223 */ /* 0x004fc8000000002b */
[----:B------:R-:W-:Y:S02]  /*0bf0*/  FSETP.GEU.AND P3, PT, R11, RZ, PT ;  /* 0x000000ff0b00720b */ /* 0x000fe40003f6e000 */
[----:B------:R-:W-:Y:S01]  /*0c00*/  FSETP.GEU.AND P2, PT, R20, RZ, PT ;  /* 0x000000ff1400720b */ /* 0x000fe20003f4e000 */
[----:B-----5:R-:W-:Y:S01]  /*0c10*/  FADD R19, -R8, R19 ;  /* 0x0000001308137221 */ /* 0x020fe20000000100 */
[----:B------:R-:W-:Y:S01]  /*0c20*/  FADD R18, -R7, R18 ;  /* 0x0000001207127221 */ /* 0x000fe20000000100 */
[----:B------:R-:W-:Y:S01]  /*0c30*/  FADD R17, -R6, R17 ;  /* 0x0000001106117221 */ /* 0x000fe20000000100 */
[----:B------:R-:W-:Y:S01]  /*0c40*/  FADD R16, -R5, R16 ;  /* 0x0000001005107221 */ /* 0x000fe20000000100 */
[----:B------:R-:W-:Y:S01]  /*0c50*/  FMUL R36, R36, R19 ;  /* 0x0000001324247220 */ /* 0x000fe20000400000 */
[----:B------:R-:W-:Y:S01]  /*0c60*/  FMUL R35, R35, R18 ;  /* 0x0000001223237220 */ /* 0x000fe20000400000 */
[----:B------:R-:W-:Y:S01]  /*0c70*/  FMUL R34, R34, R17 ;  /* 0x0000001122227220 */ /* 0x000fe20000400000 */
[----:B------:R-:W-:Y:S01]  /*0c80*/  FMUL R33, R33, R16 ;  /* 0x0000001021217220 */ /* 0x000fe20000400000 */
[----:B------:R-:W-:Y:S01]  /*0c90*/  SEL R7, R20, RZ, P2 ;  /* 0x000000ff14077207 */ /* 0x000fe20001000000 */
[----:B------:R-:W-:Y:S01]  /*0ca0*/  FFMA R24, R36, R24, R39 ;  /* 0x0000001824187223 */ /* 0x000fe20000000027 */
[----:B------:R-:W-:Y:S01]  /*0cb0*/  SEL R6, R11, RZ, P3 ;  /* 0x000000ff0b067207 */ /* 0x000fe20001800000 */
[----:B------:R-:W-:Y:S01]  /*0cc0*/  FFMA R23, R35, R23, R38 ;  /* 0x0000001723177223 */ /* 0x000fe20000000026 */
[----:B------:R-:W-:Y:S01]  /*0cd0*/  SEL R5, R10, RZ, P4 ;  /* 0x000000ff0a057207 */ /* 0x000fe20002000000 */
[----:B------:R-:W-:Y:S01]  /*0ce0*/  FFMA R22, R34, R22, R29 ;  /* 0x0000001622167223 */ /* 0x000fe2000000001d */
[----:B------:R-:W-:-:S02]  /*0cf0*/  FFMA R21, R33, R21, R28 ;  /* 0x0000001521157223 */ /* 0x000fc4000000001c */
[----:B------:R-:W-:Y:S01]  /*0d00*/  FSETP.GEU.AND P2, PT, R23, RZ, PT ;  /* 0x000000ff1700720b */ /* 0x000fe20003f4e000 */
[----:B------:R0:W-:Y:S01]  /*0d10*/  @!P1 STG.E.128 desc[UR4][R12.64], R4 ;  /* 0x000000040c009986 */ /* 0x0001e2000c101d04 */
[----:B------:R-:W-:Y:S02]  /*0d20*/  FSETP.GEU.AND P1, PT, R24, RZ, PT ;  /* 0x000000ff1800720b */ /* 0x000fe40003f2e000 */
[----:B------:R-:W-:Y:S02]  /*0d30*/  FSETP.GEU.AND P3, PT, R22, RZ, PT ;  /* 0x000000ff1600720b */ /* 0x000fe40003f6e000 */
[----:B------:R-:W-:Y:S02]  /*0d40*/  FSETP.GEU.AND P4, PT, R21, RZ, PT ;  /* 0x000000ff1500720b */ /* 0x000fe40003f8e000 */
[----:B------:R-:W-:Y:S02]  /*0d50*/  SEL R11, R24, RZ, P1 ;  /* 0x000000ff180b7207 */ /* 0x000fe40000800000 */
[----:B------:R-:W-:-:S02]  /*0d60*/  SEL R10, R23, RZ, P2 ;  /* 0x000000ff170a7207 */ /* 0x000fc40001000000 */
[----:B------:R-:W-:Y:S02]  /*0d70*/  SEL R9, R22, RZ, P3 ;  /* 0x000000ff16097207 */ /* 0x000fe40001800000 */
[----:B------:R-:W-:Y:S01]  /*0d80*/  SEL R8, R21, RZ, P4 ;  /* 0x000000ff15087207 */ /* 0x000fe20002000000 */
[----:B0-----:R-:W-:Y:S06]  /*0d90*/  @P0 EXIT ;  /* 0x000000000000094d */ /* 0x001fec0003800000 */
[----:B------:R-:W-:Y:S01]  /*0da0*/  STG.E.128 desc[UR4][R12.64+0x800], R8 ;  /* 0x000800080c007986 */ /* 0x000fe2000c101d04 */
[----:B------:R-:W-:Y:S05]  /*0db0*/  EXIT ;  /* 0x000000000000794d */ /* 0x000fea0003800000 */
.L_x_0:
[----:B------:R-:W-:-:S00]  /*0dc0*/  BRA `(.L_x_0) ;  /* 0xfffffffc00fc7947 */ /* 0x000fc0000383ffff */
[----:B------:R-:W-:-:S00]  /*0dd0*/  NOP ;  /* 0x0000000000007918 */ /* 0x000fc00000000000 */
        /* <DEDUP_REMOVED lines=10> */
.L_x_1:


//--------------------- .nv.global.init           --------------------------
	.section	.nv.global.init,"aw",@progbits
.nv.global.init:
	.type		_$_str,@object
	.size		_$_str,(_$_str_$_2 - _$_str)
_$_str:
        /*0000*/ 	.byte	0x5f, 0x5f, 0x43, 0x55, 0x44, 0x41, 0x5f, 0x46, 0x54, 0x5a, 0x00
	.type		_$_str_$_2,@object
	.size		_$_str_$_2,(.L_1 - _$_str_$_2)
_$_str_$_2:
        /*000b*/ 	.byte	0x5f, 0x5f, 0x43, 0x55, 0x44, 0x41, 0x5f, 0x50, 0x52, 0x45, 0x43, 0x5f, 0x53, 0x51, 0x52, 0x54
        /*001b*/ 	.byte	0x00
.L_1:


//--------------------- .nv.constant0.triton_poi_fused__native_batch_norm_legit_no_training_relu_74 --------------------------
	.section	.nv.constant0.triton_poi_fused__native_batch_norm_legit_no_training_relu_74,"a",@progbits
	.sectionflags	@""
	.align	4
.nv.constant0.triton_poi_fused__native_batch_norm_legit_no_training_relu_74:
	.zero		580
